//
// Generated by NVIDIA NVVM Compiler
//
// Compiler Build ID: CL-36424714
// Cuda compilation tools, release 13.0, V13.0.88
// Based on NVVM 20.0.0
//

.version 9.0
.target sm_100
.address_size 64

	// .globl	_Z9tensorPowPfS_S_l

.visible .entry _Z9tensorPowPfS_S_l(
	.param .u64 .ptr .align 1 _Z9tensorPowPfS_S_l_param_0,
	.param .u64 .ptr .align 1 _Z9tensorPowPfS_S_l_param_1,
	.param .u64 .ptr .align 1 _Z9tensorPowPfS_S_l_param_2,
	.param .u64 _Z9tensorPowPfS_S_l_param_3
)
{
	.reg .pred 	%p<24>;
	.reg .b32 	%r<19>;
	.reg .b32 	%f<79>;
	.reg .b64 	%rd<16>;

	ld.param.u64 	%rd5, [_Z9tensorPowPfS_S_l_param_0];
	ld.param.u64 	%rd4, [_Z9tensorPowPfS_S_l_param_1];
	ld.param.u64 	%rd6, [_Z9tensorPowPfS_S_l_param_2];
	ld.param.u64 	%rd7, [_Z9tensorPowPfS_S_l_param_3];
	cvta.to.global.u64 	%rd1, %rd6;
	cvta.to.global.u64 	%rd2, %rd5;
	mov.u32 	%r1, %ntid.x;
	mov.u32 	%r2, %ctaid.x;
	mov.u32 	%r3, %tid.x;
	mad.lo.s32 	%r4, %r1, %r2, %r3;
	cvt.s64.s32 	%rd3, %r4;
	setp.le.s64 	%p1, %rd7, %rd3;
	@%p1 bra 	$L__BB0_12;
	cvta.to.global.u64 	%rd8, %rd4;
	ld.global.f32 	%f1, [%rd8];
	setp.neu.f32 	%p2, %f1, 0f40000000;
	mov.f32 	%f78, 0f3F800000;
	@%p2 bra 	$L__BB0_3;
	shl.b64 	%rd13, %rd3, 2;
	add.s64 	%rd14, %rd2, %rd13;
	ld.global.f32 	%f75, [%rd14];
	mul.f32 	%f76, %f75, %f75;
	add.s64 	%rd15, %rd1, %rd13;
	st.global.f32 	[%rd15], %f76;
	bra.uni 	$L__BB0_12;
$L__BB0_3:
	shl.b64 	%rd9, %rd3, 2;
	add.s64 	%rd10, %rd2, %rd9;
	ld.global.f32 	%f2, [%rd10];
	mul.f32 	%f12, %f1, 0f3F000000;
	cvt.rzi.f32.f32 	%f13, %f12;
	add.f32 	%f14, %f13, %f13;
	sub.f32 	%f15, %f1, %f14;
	abs.f32 	%f3, %f15;
	abs.f32 	%f4, %f2;
	setp.lt.f32 	%p3, %f4, 0f00800000;
	mul.f32 	%f16, %f4, 0f4B800000;
	selp.f32 	%f17, %f16, %f4, %p3;
	selp.f32 	%f18, 0fC1C00000, 0f00000000, %p3;
	mov.b32 	%r5, %f17;
	add.s32 	%r6, %r5, -1060439283;
	and.b32  	%r7, %r6, -8388608;
	sub.s32 	%r8, %r5, %r7;
	mov.b32 	%f19, %r8;
	cvt.rn.f32.s32 	%f20, %r7;
	fma.rn.f32 	%f21, %f20, 0f34000000, %f18;
	add.f32 	%f22, %f19, 0fBF800000;
	add.f32 	%f23, %f19, 0f3F800000;
	rcp.approx.ftz.f32 	%f24, %f23;
	add.f32 	%f25, %f22, %f22;
	mul.f32 	%f26, %f25, %f24;
	mul.f32 	%f27, %f26, %f26;
	sub.f32 	%f28, %f22, %f26;
	add.f32 	%f29, %f28, %f28;
	neg.f32 	%f30, %f26;
	fma.rn.f32 	%f31, %f30, %f22, %f29;
	mul.rn.f32 	%f32, %f24, %f31;
	fma.rn.f32 	%f33, %f27, 0f3A2C32E4, 0f3B52E7DB;
	fma.rn.f32 	%f34, %f33, %f27, 0f3C93BB73;
	fma.rn.f32 	%f35, %f34, %f27, 0f3DF6384F;
	mul.rn.f32 	%f36, %f35, %f27;
	fma.rn.f32 	%f37, %f26, 0f3FB8AA3B, %f21;
	sub.f32 	%f38, %f21, %f37;
	fma.rn.f32 	%f39, %f26, 0f3FB8AA3B, %f38;
	fma.rn.f32 	%f40, %f32, 0f3FB8AA3B, %f39;
	fma.rn.f32 	%f41, %f26, 0f32A55E34, %f40;
	mul.f32 	%f42, %f36, 0f40400000;
	fma.rn.f32 	%f43, %f42, %f32, %f41;
	fma.rn.f32 	%f44, %f36, %f26, %f43;
	add.rn.f32 	%f45, %f37, %f44;
	neg.f32 	%f46, %f37;
	add.rn.f32 	%f47, %f45, %f46;
	neg.f32 	%f48, %f47;
	add.rn.f32 	%f49, %f44, %f48;
	mul.rn.f32 	%f50, %f45, %f1;
	neg.f32 	%f51, %f50;
	fma.rn.f32 	%f52, %f45, %f1, %f51;
	fma.rn.f32 	%f53, %f49, %f1, %f52;
	cvt.rni.f32.f32 	%f54, %f50;
	sub.f32 	%f55, %f50, %f54;
	add.f32 	%f56, %f55, %f53;
	fma.rn.f32 	%f57, %f56, 0f391FCB8E, 0f3AAF85ED;
	fma.rn.f32 	%f58, %f57, %f56, 0f3C1D9856;
	fma.rn.f32 	%f59, %f58, %f56, 0f3D6357BB;
	fma.rn.f32 	%f60, %f59, %f56, 0f3E75FDEC;
	fma.rn.f32 	%f61, %f60, %f56, 0f3F317218;
	fma.rn.f32 	%f62, %f61, %f56, 0f3F800000;
	cvt.rzi.s32.f32 	%r9, %f54;
	setp.gt.f32 	%p4, %f54, 0f00000000;
	selp.b32 	%r10, 0, -2097152000, %p4;
	add.s32 	%r11, %r10, 2130706432;
	mov.b32 	%f63, %r11;
	mul.f32 	%f64, %f62, %f63;
	shl.b32 	%r12, %r9, 23;
	sub.s32 	%r13, %r12, %r10;
	mov.b32 	%f65, %r13;
	mul.f32 	%f66, %f64, %f65;
	abs.f32 	%f67, %f50;
	setp.gt.f32 	%p5, %f67, 0f43180000;
	setp.lt.f32 	%p6, %f50, 0f00000000;
	selp.f32 	%f68, 0f00000000, 0f7F800000, %p6;
	selp.f32 	%f5, %f68, %f66, %p5;
	setp.eq.f32 	%p7, %f2, 0f3F800000;
	setp.eq.f32 	%p8, %f1, 0f00000000;
	or.pred  	%p9, %p7, %p8;
	@%p9 bra 	$L__BB0_11;
	setp.num.f32 	%p10, %f4, %f4;
	abs.f32 	%f69, %f1;
	setp.num.f32 	%p11, %f69, %f69;
	and.pred  	%p12, %p10, %p11;
	@%p12 bra 	$L__BB0_6;
	add.rn.f32 	%f78, %f2, %f1;
	bra.uni 	$L__BB0_11;
$L__BB0_6:
	setp.neu.f32 	%p13, %f2, 0f00000000;
	setp.neu.f32 	%p14, %f4, 0f7F800000;
	and.pred  	%p15, %p13, %p14;
	@%p15 bra 	$L__BB0_8;
	setp.neu.f32 	%p22, %f3, 0f3F800000;
	add.f32 	%f74, %f2, %f2;
	mov.b32 	%r14, %f74;
	setp.lt.f32 	%p23, %f1, 0f00000000;
	xor.b32  	%r15, %r14, 2139095040;
	selp.b32 	%r16, %r15, %r14, %p23;
	and.b32  	%r17, %r16, 2147483647;
	selp.b32 	%r18, %r17, %r16, %p22;
	mov.b32 	%f78, %r18;
	bra.uni 	$L__BB0_11;
$L__BB0_8:
	setp.eq.f32 	%p16, %f2, 0fBF800000;
	setp.eq.f32 	%p17, %f69, 0f7F800000;
	and.pred  	%p18, %p16, %p17;
	@%p18 bra 	$L__BB0_11;
	setp.geu.f32 	%p19, %f2, 0f00000000;
	mov.f32 	%f78, %f5;
	@%p19 bra 	$L__BB0_11;
	setp.neu.f32 	%p20, %f3, 0f3F800000;
	neg.f32 	%f71, %f5;
	selp.f32 	%f72, %f5, %f71, %p20;
	cvt.rmi.f32.f32 	%f73, %f1;
	setp.neu.f32 	%p21, %f1, %f73;
	selp.f32 	%f78, 0f7FFFFFFF, %f72, %p21;
$L__BB0_11:
	add.s64 	%rd12, %rd1, %rd9;
	st.global.f32 	[%rd12], %f78;
$L__BB0_12:
	ret;

}


// ===== COMPILED SASS (sm_100) =====

	.target	sm_100

	.elftype	@"ET_EXEC"


//--------------------- .note.nv.tkinfo           --------------------------
	.section	.note.nv.tkinfo,"",@"SHT_NOTE"
	.sectionflags	@"SHF_NOTE_NV_TKINFO"
	.tkinfo
        /*0018*/ 	.word	0x00000002
        /*0030*/ 	.string	""
        /*0030*/ 	.string	"ptxas"
        /*0030*/ 	.string	"Cuda compilation tools, release 13.0, V13.0.88"
        /*0030*/ 	.string	"Build cuda_13.0.r13.0/compiler.36424714_0"
        /*0030*/ 	.string	"-arch sm_100 -m 64 "



//--------------------- .note.nv.cuinfo           --------------------------
	.section	.note.nv.cuinfo,"",@"SHT_NOTE"
	.sectionflags	@"SHF_NOTE_NV_CUINFO"
        /*0018*/ 	.short	0x0002
        /*001a*/ 	.short	0x0064
        /*001c*/ 	.short	0x0082
	.zero		2


//--------------------- .nv.info                  --------------------------
	.section	.nv.info,"",@"SHT_CUDA_INFO"
	.align	4


	//----- nvinfo : EIATTR_REGCOUNT
	.align		4
        /*0000*/ 	.byte	0x04, 0x2f
        /*0002*/ 	.short	(.L_1 - .L_0)
	.align		4
.L_0:
        /*0004*/ 	.word	index@(_Z9tensorPowPfS_S_l)
        /*0008*/ 	.word	0x00000010


	//----- nvinfo : EIATTR_FRAME_SIZE
	.align		4
.L_1:
        /*000c*/ 	.byte	0x04, 0x11
        /*000e*/ 	.short	(.L_3 - .L_2)
	.align		4
.L_2:
        /*0010*/ 	.word	index@(_Z9tensorPowPfS_S_l)
        /*0014*/ 	.word	0x00000000


	//----- nvinfo : EIATTR_MIN_STACK_SIZE
	.align		4
.L_3:
        /*0018*/ 	.byte	0x04, 0x12
        /*001a*/ 	.short	(.L_5 - .L_4)
	.align		4
.L_4:
        /*001c*/ 	.word	index@(_Z9tensorPowPfS_S_l)
        /*0020*/ 	.word	0x00000000
.L_5:


//--------------------- .nv.compat                --------------------------
	.section	.nv.compat,"",@"SHT_CUDA_COMPAT_INFO"
	.align	4
        /*0000*/ 	.byte	0x02, 0x09, 0x00, 0x00, 0x02, 0x02, 0x01, 0x00, 0x02, 0x05, 0x05, 0x00, 0x03, 0x07, 0x01, 0x01
        /*0010*/ 	.byte	0x02, 0x03, 0x00, 0x00, 0x02, 0x06, 0x01, 0x00, 0x04, 0x0b, 0x08, 0x00, 0x01, 0x00, 0x00, 0x00
        /*0020*/ 	.byte	0x00, 0x00, 0x00, 0x00


//--------------------- .nv.info._Z9tensorPowPfS_S_l --------------------------
	.section	.nv.info._Z9tensorPowPfS_S_l,"",@"SHT_CUDA_INFO"
	.sectionflags	@""
	.align	4


	//----- nvinfo : EIATTR_CUDA_API_VERSION
	.align		4
        /*0000*/ 	.byte	0x04, 0x37
        /*0002*/ 	.short	(.L_7 - .L_6)
.L_6:
        /*0004*/ 	.word	0x00000082


	//----- nvinfo : EIATTR_KPARAM_INFO
	.align		4
.L_7:
        /*0008*/ 	.byte	0x04, 0x17
        /*000a*/ 	.short	(.L_9 - .L_8)
.L_8:
        /*000c*/ 	.word	0x00000000
        /*0010*/ 	.short	0x0003
        /*0012*/ 	.short	0x0018
        /*0014*/ 	.byte	0x00, 0xf0, 0x21, 0x00


	//----- nvinfo : EIATTR_KPARAM_INFO
	.align		4
.L_9:
        /*0018*/ 	.byte	0x04, 0x17
        /*001a*/ 	.short	(.L_11 - .L_10)
.L_10:
        /*001c*/ 	.word	0x00000000
        /*0020*/ 	.short	0x0002
        /*0022*/ 	.short	0x0010
        /*0024*/ 	.byte	0x00, 0xf5, 0x21, 0x00


	//----- nvinfo : EIATTR_KPARAM_INFO
	.align		4
.L_11:
        /*0028*/ 	.byte	0x04, 0x17
        /*002a*/ 	.short	(.L_13 - .L_12)
.L_12:
        /*002c*/ 	.word	0x00000000
        /*0030*/ 	.short	0x0001
        /*0032*/ 	.short	0x0008
        /*0034*/ 	.byte	0x00, 0xf5, 0x21, 0x00


	//----- nvinfo : EIATTR_KPARAM_INFO
	.align		4
.L_13:
        /*0038*/ 	.byte	0x04, 0x17
        /*003a*/ 	.short	(.L_15 - .L_14)
.L_14:
        /*003c*/ 	.word	0x00000000
        /*0040*/ 	.short	0x0000
        /*0042*/ 	.short	0x0000
        /*0044*/ 	.byte	0x00, 0xf5, 0x21, 0x00


	//----- nvinfo : EIATTR_SPARSE_MMA_MASK
	.align		4
.L_15:
        /*0048*/ 	.byte	0x03, 0x50
        /*004a*/ 	.short	0x0000


	//----- nvinfo : EIATTR_MAXREG_COUNT
	.align		4
        /*004c*/ 	.byte	0x03, 0x1b
        /*004e*/ 	.short	0x00ff


	//----- nvinfo : EIATTR_MERCURY_ISA_VERSION
	.align		4
        /*0050*/ 	.byte	0x03, 0x5f
        /*0052*/ 	.short	0x0101


	//----- nvinfo : EIATTR_VRC_CTA_INIT_COUNT
	.align		4
        /*0054*/ 	.byte	0x02, 0x4a
	.zero		1
	.zero		1


	//----- nvinfo : EIATTR_EXIT_INSTR_OFFSETS
	.align		4
        /*0058*/ 	.byte	0x04, 0x1c
        /*005a*/ 	.short	(.L_17 - .L_16)


	//   ....[0]....
.L_16:
        /*005c*/ 	.word	0x00000090


	//   ....[1]....
        /*0060*/ 	.word	0x000001a0


	//   ....[2]....
        /*0064*/ 	.word	0x00000800


	//----- nvinfo : EIATTR_CRS_STACK_SIZE
	.align		4
.L_17:
        /*0068*/ 	.byte	0x04, 0x1e
        /*006a*/ 	.short	(.L_19 - .L_18)
.L_18:
        /*006c*/ 	.word	0x00000000


	//----- nvinfo : EIATTR_CBANK_PARAM_SIZE
	.align		4
.L_19:
        /*0070*/ 	.byte	0x03, 0x19
        /*0072*/ 	.short	0x0020


	//----- nvinfo : EIATTR_PARAM_CBANK
	.align		4
        /*0074*/ 	.byte	0x04, 0x0a
        /*0076*/ 	.short	(.L_21 - .L_20)
	.align		4
.L_20:
        /*0078*/ 	.word	index@(.nv.constant0._Z9tensorPowPfS_S_l)
        /*007c*/ 	.short	0x0380
        /*007e*/ 	.short	0x0020


	//----- nvinfo : EIATTR_SW_WAR
	.align		4
.L_21:
        /*0080*/ 	.byte	0x04, 0x36
        /*0082*/ 	.short	(.L_23 - .L_22)
.L_22:
        /*0084*/ 	.word	0x00000008
.L_23:


//--------------------- .nv.callgraph             --------------------------
	.section	.nv.callgraph,"",@"SHT_CUDA_CALLGRAPH"
	.align	4
	.sectionentsize	8
	.align		4
        /*0000*/ 	.word	0x00000000
	.align		4
        /*0004*/ 	.word	0xffffffff
	.align		4
        /*0008*/ 	.word	0x00000000
	.align		4
        /*000c*/ 	.word	0xfffffffe
	.align		4
        /*0010*/ 	.word	0x00000000
	.align		4
        /*0014*/ 	.word	0xfffffffd
	.align		4
        /*0018*/ 	.word	0x00000000
	.align		4
        /*001c*/ 	.word	0xfffffffc


//--------------------- .text._Z9tensorPowPfS_S_l --------------------------
	.section	.text._Z9tensorPowPfS_S_l,"ax",@progbits
	.align	128
        .global         _Z9tensorPowPfS_S_l
        .type           _Z9tensorPowPfS_S_l,@function
        .size           _Z9tensorPowPfS_S_l,(.L_x_4 - _Z9tensorPowPfS_S_l)
        .other          _Z9tensorPowPfS_S_l,@"STO_CUDA_ENTRY STV_DEFAULT"
_Z9tensorPowPfS_S_l:
.text._Z9tensorPowPfS_S_l:
[----:B------:R-:W-:Y:S01]  /*0000*/  LDC R1, c[0x0][0x37c] ;  /* 0x0000df00ff017b82 */ /* 0x000fe20000000800 */
[----:B------:R-:W0:Y:S01]  /*0010*/  S2R R0, SR_CTAID.X ;  /* 0x0000000000007919 */ /* 0x000e220000002500 */
[----:B------:R-:W0:Y:S01]  /*0020*/  LDCU UR4, c[0x0][0x360] ;  /* 0x00006c00ff0477ac */ /* 0x000e220008000800 */
[----:B------:R-:W0:Y:S01]  /*0030*/  S2R R3, SR_TID.X ;  /* 0x0000000000037919 */ /* 0x000e220000002100 */
[----:B------:R-:W1:Y:S01]  /*0040*/  LDCU.64 UR6, c[0x0][0x398] ;  /* 0x00007300ff0677ac */ /* 0x000e620008000a00 */
[----:B0-----:R-:W-:-:S05]  /*0050*/  IMAD R0, R0, UR4, R3 ;  /* 0x0000000400007c24 */ /* 0x001fca000f8e0203 */
[----:B-1----:R-:W-:Y:S02]  /*0060*/  ISETP.GE.U32.AND P0, PT, R0, UR6, PT ;  /* 0x0000000600007c0c */ /* 0x002fe4000bf06070 */
[----:B------:R-:W-:-:S04]  /*0070*/  SHF.R.S32.HI R5, RZ, 0x1f, R0 ;  /* 0x0000001fff057819 */ /* 0x000fc80000011400 */
[----:B------:R-:W-:-:S13]  /*0080*/  ISETP.GE.AND.EX P0, PT, R5, UR7, PT, P0 ;  /* 0x0000000705007c0c */ /* 0x000fda000bf06300 */
[----:B------:R-:W-:Y:S05]  /*0090*/  @P0 EXIT ;  /* 0x000000000000094d */ /* 0x000fea0003800000 */
[----:B------:R-:W0:Y:S01]  /*00a0*/  LDC.64 R2, c[0x0][0x388] ;  /* 0x0000e200ff027b82 */ /* 0x000e220000000a00 */
[----:B------:R-:W0:Y:S02]  /*00b0*/  LDCU.64 UR4, c[0x0][0x358] ;  /* 0x00006b00ff0477ac */ /* 0x000e240008000a00 */
[----:B0-----:R-:W2:Y:S02]  /*00c0*/  LDG.E R2, desc[UR4][R2.64] ;  /* 0x0000000402027981 */ /* 0x001ea4000c1e1900 */
[----:B--2---:R-:W-:-:S13]  /*00d0*/  FSETP.NEU.AND P0, PT, R2, 2, PT ;  /* 0x400000000200780b */ /* 0x004fda0003f0d000 */
[----:B------:R-:W-:Y:S05]  /*00e0*/  @P0 BRA `(.L_x_0) ;  /* 0x0000000000300947 */ /* 0x000fea0003800000 */
[----:B------:R-:W0:Y:S01]  /*00f0*/  LDCU.64 UR6, c[0x0][0x380] ;  /* 0x00007000ff0677ac */ /* 0x000e220008000a00 */
[C---:B------:R-:W-:Y:S02]  /*0100*/  SHF.L.U32 R4, R0.reuse, 0x2, RZ ;  /* 0x0000000200047819 */ /* 0x040fe400000006ff */
[----:B------:R-:W-:Y:S02]  /*0110*/  SHF.L.U64.HI R0, R0, 0x2, R5 ;  /* 0x0000000200007819 */ /* 0x000fe40000010205 */
[----:B0-----:R-:W-:-:S04]  /*0120*/  IADD3 R2, P0, PT, R4, UR6, RZ ;  /* 0x0000000604027c10 */ /* 0x001fc8000ff1e0ff */
[----:B------:R-:W-:Y:S01]  /*0130*/  IADD3.X R3, PT, PT, R0, UR7, RZ, P0, !PT ;  /* 0x0000000700037c10 */ /* 0x000fe200087fe4ff */
[----:B------:R-:W0:Y:S04]  /*0140*/  LDCU.64 UR6, c[0x0][0x390] ;  /* 0x00007200ff0677ac */ /* 0x000e280008000a00 */
[----:B------:R-:W2:Y:S01]  /*0150*/  LDG.E R2, desc[UR4][R2.64] ;  /* 0x0000000402027981 */ /* 0x000ea2000c1e1900 */
[----:B0-----:R-:W-:-:S04]  /*0160*/  IADD3 R4, P0, PT, R4, UR6, RZ ;  /* 0x0000000604047c10 */ /* 0x001fc8000ff1e0ff */
[----:B------:R-:W-:Y:S01]  /*0170*/  IADD3.X R5, PT, PT, R0, UR7, RZ, P0, !PT ;  /* 0x0000000700057c10 */ /* 0x000fe200087fe4ff */
[----:B--2---:R-:W-:-:S05]  /*0180*/  FMUL R7, R2, R2 ;  /* 0x0000000202077220 */ /* 0x004fca0000400000 */
[----:B------:R-:W-:Y:S01]  /*0190*/  STG.E desc[UR4][R4.64], R7 ;  /* 0x0000000704007986 */ /* 0x000fe2000c101904 */
[----:B------:R-:W-:Y:S05]  /*01a0*/  EXIT ;  /* 0x000000000000794d */ /* 0x000fea0003800000 */
.L_x_0:
[----:B------:R-:W0:Y:S01]  /*01b0*/  LDCU.64 UR6, c[0x0][0x380] ;  /* 0x00007000ff0677ac */ /* 0x000e220008000a00 */
[C---:B------:R-:W-:Y:S02]  /*01c0*/  SHF.L.U32 R3, R0.reuse, 0x2, RZ ;  /* 0x0000000200037819 */ /* 0x040fe400000006ff */
[----:B------:R-:W-:Y:S02]  /*01d0*/  SHF.L.U64.HI R0, R0, 0x2, R5 ;  /* 0x0000000200007819 */ /* 0x000fe40000010205 */
[----:B0-----:R-:W-:-:S04]  /*01e0*/  IADD3 R4, P0, PT, R3, UR6, RZ ;  /* 0x0000000603047c10 */ /* 0x001fc8000ff1e0ff */
[----:B------:R-:W-:-:S06]  /*01f0*/  IADD3.X R5, PT, PT, R0, UR7, RZ, P0, !PT ;  /* 0x0000000700057c10 */ /* 0x000fcc00087fe4ff */
[----:B------:R-:W2:Y:S01]  /*0200*/  LDG.E R5, desc[UR4][R4.64] ;  /* 0x0000000404057981 */ /* 0x000ea2000c1e1900 */
[----:B------:R-:W-:Y:S01]  /*0210*/  HFMA2 R12, -RZ, RZ, 0.771484375, 0.21533203125 ;  /* 0x3a2c32e4ff0c7431 */ /* 0x000fe200000001ff */
[----:B------:R-:W-:Y:S01]  /*0220*/  BSSY.RECONVERGENT B0, `(.L_x_1) ;  /* 0x0000059000007945 */ /* 0x000fe20003800200 */
[C---:B--2---:R-:W-:Y:S01]  /*0230*/  FMUL R6, |R5|.reuse, 16777216 ;  /* 0x4b80000005067820 */ /* 0x044fe20000400200 */
[----:B------:R-:W-:-:S04]  /*0240*/  FSETP.GEU.AND P0, PT, |R5|, 1.175494350822287508e-38, PT ;  /* 0x008000000500780b */ /* 0x000fc80003f0e200 */
[----:B------:R-:W-:Y:S02]  /*0250*/  FSEL R6, R6, |R5|, !P0 ;  /* 0x4000000506067208 */ /* 0x000fe40004000000 */
[----:B------:R-:W-:-:S03]  /*0260*/  FSEL R4, RZ, -24, P0 ;  /* 0xc1c00000ff047808 */ /* 0x000fc60000000000 */
[----:B------:R-:W-:-:S05]  /*0270*/  VIADD R7, R6, 0xc0cafb0d ;  /* 0xc0cafb0d06077836 */ /* 0x000fca0000000000 */
[----:B------:R-:W-:-:S04]  /*0280*/  LOP3.LUT R7, R7, 0xff800000, RZ, 0xc0, !PT ;  /* 0xff80000007077812 */ /* 0x000fc800078ec0ff */
[-C--:B------:R-:W-:Y:S02]  /*0290*/  IADD3 R6, PT, PT, R6, -R7.reuse, RZ ;  /* 0x8000000706067210 */ /* 0x080fe40007ffe0ff */
[----:B------:R-:W-:-:S03]  /*02a0*/  I2FP.F32.S32 R7, R7 ;  /* 0x0000000700077245 */ /* 0x000fc60000201400 */
[C---:B------:R-:W-:Y:S01]  /*02b0*/  FADD R8, R6.reuse, 1 ;  /* 0x3f80000006087421 */ /* 0x040fe20000000000 */
[----:B------:R-:W-:Y:S01]  /*02c0*/  FADD R6, R6, -1 ;  /* 0xbf80000006067421 */ /* 0x000fe20000000000 */
[----:B------:R-:W-:-:S03]  /*02d0*/  FFMA R4, R7, 1.1920928955078125e-07, R4 ;  /* 0x3400000007047823 */ /* 0x000fc60000000004 */
[----:B------:R-:W-:Y:S01]  /*02e0*/  FADD R9, R6, R6 ;  /* 0x0000000606097221 */ /* 0x000fe20000000000 */
[----:B------:R-:W0:Y:S03]  /*02f0*/  MUFU.RCP R8, R8 ;  /* 0x0000000800087308 */ /* 0x000e260000001000 */
[----:B0-----:R-:W-:-:S04]  /*0300*/  FMUL R9, R8, R9 ;  /* 0x0000000908097220 */ /* 0x001fc80000400000 */
[----:B------:R-:W-:Y:S01]  /*0310*/  FADD R10, R6, -R9 ;  /* 0x80000009060a7221 */ /* 0x000fe20000000000 */
[CC--:B------:R-:W-:Y:S01]  /*0320*/  FMUL R7, R9.reuse, R9.reuse ;  /* 0x0000000909077220 */ /* 0x0c0fe20000400000 */
[----:B------:R-:W-:Y:S02]  /*0330*/  FFMA R13, R9, 1.4426950216293334961, R4 ;  /* 0x3fb8aa3b090d7823 */ /* 0x000fe40000000004 */
[----:B------:R-:W-:Y:S01]  /*0340*/  FADD R11, R10, R10 ;  /* 0x0000000a0a0b7221 */ /* 0x000fe20000000000 */
[C---:B------:R-:W-:Y:S01]  /*0350*/  FFMA R10, R7.reuse, R12, 0.0032181653659790754318 ;  /* 0x3b52e7db070a7423 */ /* 0x040fe2000000000c */
[----:B------:R-:W-:Y:S02]  /*0360*/  FADD R4, R4, -R13 ;  /* 0x8000000d04047221 */ /* 0x000fe40000000000 */
[----:B------:R-:W-:Y:S01]  /*0370*/  FFMA R11, R6, -R9, R11 ;  /* 0x80000009060b7223 */ /* 0x000fe2000000000b */
[----:B------:R-:W-:Y:S01]  /*0380*/  FFMA R10, R7, R10, 0.018033718690276145935 ;  /* 0x3c93bb73070a7423 */ /* 0x000fe2000000000a */
[----:B------:R-:W-:-:S02]  /*0390*/  FFMA R4, R9, 1.4426950216293334961, R4 ;  /* 0x3fb8aa3b09047823 */ /* 0x000fc40000000004 */
[----:B------:R-:W-:Y:S01]  /*03a0*/  FMUL R11, R8, R11 ;  /* 0x0000000b080b7220 */ /* 0x000fe20000400000 */
[----:B------:R-:W-:-:S03]  /*03b0*/  FFMA R10, R7, R10, 0.12022458761930465698 ;  /* 0x3df6384f070a7423 */ /* 0x000fc6000000000a */
[----:B------:R-:W-:Y:S01]  /*03c0*/  FFMA R4, R11, 1.4426950216293334961, R4 ;  /* 0x3fb8aa3b0b047823 */ /* 0x000fe20000000004 */
[----:B------:R-:W-:-:S03]  /*03d0*/  FMUL R10, R7, R10 ;  /* 0x0000000a070a7220 */ /* 0x000fc60000400000 */
[----:B------:R-:W-:Y:S01]  /*03e0*/  FFMA R4, R9, 1.9251366722983220825e-08, R4 ;  /* 0x32a55e3409047823 */ /* 0x000fe20000000004 */
[----:B------:R-:W-:-:S04]  /*03f0*/  FMUL R6, R10, 3 ;  /* 0x404000000a067820 */ /* 0x000fc80000400000 */
[----:B------:R-:W-:-:S04]  /*0400*/  FFMA R11, R11, R6, R4 ;  /* 0x000000060b0b7223 */ /* 0x000fc80000000004 */
[----:B------:R-:W-:Y:S01]  /*0410*/  FFMA R10, R9, R10, R11 ;  /* 0x0000000a090a7223 */ /* 0x000fe2000000000b */
[----:B------:R-:W-:-:S03]  /*0420*/  IMAD.MOV.U32 R11, RZ, RZ, 0x391fcb8e ;  /* 0x391fcb8eff0b7424 */ /* 0x000fc600078e00ff */
[----:B------:R-:W-:-:S04]  /*0430*/  FADD R7, R13, R10 ;  /* 0x0000000a0d077221 */ /* 0x000fc80000000000 */
[----:B------:R-:W-:Y:S01]  /*0440*/  FMUL R9, R2, R7 ;  /* 0x0000000702097220 */ /* 0x000fe20000400000 */
[----:B------:R-:W-:-:S03]  /*0450*/  FADD R13, -R13, R7 ;  /* 0x000000070d0d7221 */ /* 0x000fc60000000100 */
[----:B------:R-:W0:Y:S01]  /*0460*/  FRND R6, R9 ;  /* 0x0000000900067307 */ /* 0x000e220000201000 */
[----:B------:R-:W-:Y:S01]  /*0470*/  FADD R13, R10, -R13 ;  /* 0x8000000d0a0d7221 */ /* 0x000fe20000000000 */
[C---:B------:R-:W-:Y:S01]  /*0480*/  FFMA R4, R2.reuse, R7, -R9 ;  /* 0x0000000702047223 */ /* 0x040fe20000000809 */
[C---:B------:R-:W-:Y:S02]  /*0490*/  FSETP.GT.AND P1, PT, |R9|.reuse, 152, PT ;  /* 0x431800000900780b */ /* 0x040fe40003f24200 */
[C---:B------:R-:W-:Y:S01]  /*04a0*/  FSETP.GEU.AND P2, PT, R9.reuse, RZ, PT ;  /* 0x000000ff0900720b */ /* 0x040fe20003f4e000 */
[----:B------:R-:W-:Y:S02]  /*04b0*/  FFMA R4, R2, R13, R4 ;  /* 0x0000000d02047223 */ /* 0x000fe40000000004 */
[----:B------:R-:W1:Y:S01]  /*04c0*/  F2I.NTZ R8, R9 ;  /* 0x0000000900087305 */ /* 0x000e620000203100 */
[----:B0-----:R-:W-:Y:S01]  /*04d0*/  FADD R7, R9, -R6 ;  /* 0x8000000609077221 */ /* 0x001fe20000000000 */
[----:B------:R-:W-:-:S03]  /*04e0*/  FSETP.GT.AND P0, PT, R6, RZ, PT ;  /* 0x000000ff0600720b */ /* 0x000fc60003f04000 */
[----:B------:R-:W-:-:S04]  /*04f0*/  FADD R4, R4, R7 ;  /* 0x0000000704047221 */ /* 0x000fc80000000000 */
[----:B------:R-:W-:Y:S01]  /*0500*/  FFMA R7, R4, R11, 0.0013391353422775864601 ;  /* 0x3aaf85ed04077423 */ /* 0x000fe2000000000b */
[----:B------:R-:W-:Y:S02]  /*0510*/  SEL R11, RZ, 0x83000000, P0 ;  /* 0x83000000ff0b7807 */ /* 0x000fe40000000000 */
[----:B------:R-:W-:Y:S01]  /*0520*/  FSETP.NEU.AND P0, PT, R2, RZ, PT ;  /* 0x000000ff0200720b */ /* 0x000fe20003f0d000 */
[C---:B------:R-:W-:Y:S01]  /*0530*/  FFMA R7, R4.reuse, R7, 0.0096188392490148544312 ;  /* 0x3c1d985604077423 */ /* 0x040fe20000000007 */
[----:B------:R-:W-:Y:S02]  /*0540*/  IADD3 R6, PT, PT, R11, 0x7f000000, RZ ;  /* 0x7f0000000b067810 */ /* 0x000fe40007ffe0ff */
[----:B------:R-:W-:Y:S01]  /*0550*/  FSETP.EQ.OR P0, PT, R5, 1, !P0 ;  /* 0x3f8000000500780b */ /* 0x000fe20004702400 */
[----:B------:R-:W-:Y:S01]  /*0560*/  FFMA R7, R4, R7, 0.055503588169813156128 ;  /* 0x3d6357bb04077423 */ /* 0x000fe20000000007 */
[----:B-1----:R-:W-:-:S03]  /*0570*/  LEA R11, R8, -R11, 0x17 ;  /* 0x8000000b080b7211 */ /* 0x002fc600078eb8ff */
[----:B------:R-:W-:-:S04]  /*0580*/  FFMA R7, R4, R7, 0.24022644758224487305 ;  /* 0x3e75fdec04077423 */ /* 0x000fc80000000007 */
[----:B------:R-:W-:-:S04]  /*0590*/  FFMA R7, R4, R7, 0.69314718246459960938 ;  /* 0x3f31721804077423 */ /* 0x000fc80000000007 */
[----:B------:R-:W-:-:S04]  /*05a0*/  FFMA R7, R4, R7, 1 ;  /* 0x3f80000004077423 */ /* 0x000fc80000000007 */
[----:B------:R-:W-:Y:S01]  /*05b0*/  FMUL R6, R7, R6 ;  /* 0x0000000607067220 */ /* 0x000fe20000400000 */
[----:B------:R-:W-:-:S03]  /*05c0*/  IMAD.MOV.U32 R7, RZ, RZ, 0x3f800000 ;  /* 0x3f800000ff077424 */ /* 0x000fc600078e00ff */
[----:B------:R-:W-:Y:S01]  /*05d0*/  FMUL R6, R6, R11 ;  /* 0x0000000b06067220 */ /* 0x000fe20000400000 */
[----:B------:R-:W-:Y:S01]  /*05e0*/  @P1 FSEL R6, RZ, +INF , !P2 ;  /* 0x7f800000ff061808 */ /* 0x000fe20005000000 */
[----:B------:R-:W-:Y:S06]  /*05f0*/  @P0 BRA `(.L_x_2) ;  /* 0x00000000006c0947 */ /* 0x000fec0003800000 */
[----:B------:R-:W-:-:S04]  /*0600*/  FSETP.NAN.AND P0, PT, |R2|, |R2|, PT ;  /* 0x400000020200720b */ /* 0x000fc80003f08200 */
[----:B------:R-:W-:-:S13]  /*0610*/  FSETP.NUM.AND P0, PT, |R5|, |R5|, !P0 ;  /* 0x400000050500720b */ /* 0x000fda0004707200 */
[----:B------:R-:W-:Y:S01]  /*0620*/  @!P0 FADD R7, R2, R5 ;  /* 0x0000000502078221 */ /* 0x000fe20000000000 */
[----:B------:R-:W-:Y:S06]  /*0630*/  @!P0 BRA `(.L_x_2) ;  /* 0x00000000005c8947 */ /* 0x000fec0003800000 */
[----:B------:R-:W-:Y:S01]  /*0640*/  FMUL R8, R2, 0.5 ;  /* 0x3f00000002087820 */ /* 0x000fe20000400000 */
[----:B------:R-:W-:-:S04]  /*0650*/  FSETP.NEU.AND P0, PT, |R5|, +INF , PT ;  /* 0x7f8000000500780b */ /* 0x000fc80003f0d200 */
[----:B------:R-:W-:Y:S01]  /*0660*/  FSETP.NEU.AND P0, PT, R5, RZ, P0 ;  /* 0x000000ff0500720b */ /* 0x000fe2000070d000 */
[----:B------:R-:W0:Y:S03]  /*0670*/  FRND.TRUNC R8, R8 ;  /* 0x0000000800087307 */ /* 0x000e26000020d000 */
[----:B------:R-:W-:-:S09]  /*0680*/  FSETP.GEU.OR P1, PT, R2, RZ, P0 ;  /* 0x000000ff0200720b */ /* 0x000fd2000072e400 */
[----:B------:R-:W-:Y:S01]  /*0690*/  @!P0 FADD R4, R5, R5 ;  /* 0x0000000505048221 */ /* 0x000fe20000000000 */
[----:B0-----:R-:W-:-:S04]  /*06a0*/  FADD R9, R8, R8 ;  /* 0x0000000808097221 */ /* 0x001fc80000000000 */
[----:B------:R-:W-:Y:S01]  /*06b0*/  @!P1 LOP3.LUT R4, R4, 0x7f800000, RZ, 0x3c, !PT ;  /* 0x7f80000004049812 */ /* 0x000fe200078e3cff */
[----:B------:R-:W-:-:S05]  /*06c0*/  FADD R9, R2, -R9 ;  /* 0x8000000902097221 */ /* 0x000fca0000000000 */
[----:B------:R-:W-:-:S13]  /*06d0*/  FSETP.NEU.AND P2, PT, |R9|, 1, !P0 ;  /* 0x3f8000000900780b */ /* 0x000fda000474d200 */
[----:B------:R-:W-:-:S04]  /*06e0*/  @P2 LOP3.LUT R4, R4, 0x7fffffff, RZ, 0xc0, !PT ;  /* 0x7fffffff04042812 */ /* 0x000fc800078ec0ff */
[----:B------:R-:W-:Y:S01]  /*06f0*/  @!P0 MOV R7, R4 ;  /* 0x0000000400078202 */ /* 0x000fe20000000f00 */
[----:B------:R-:W-:Y:S06]  /*0700*/  @!P0 BRA `(.L_x_2) ;  /* 0x0000000000288947 */ /* 0x000fec0003800000 */
[----:B------:R-:W-:Y:S02]  /*0710*/  FSETP.NEU.AND P0, PT, |R2|, +INF , PT ;  /* 0x7f8000000200780b */ /* 0x000fe40003f0d200 */
[----:B------:R-:W-:-:S13]  /*0720*/  FSETP.EQ.AND P1, PT, R5, -1, PT ;  /* 0xbf8000000500780b */ /* 0x000fda0003f22000 */
[----:B------:R-:W-:Y:S05]  /*0730*/  @!P0 BRA P1, `(.L_x_2) ;  /* 0x00000000001c8947 */ /* 0x000fea0000800000 */
[----:B------:R-:W-:Y:S02]  /*0740*/  FSETP.GEU.AND P1, PT, R5, RZ, PT ;  /* 0x000000ff0500720b */ /* 0x000fe40003f2e000 */
[----:B------:R-:W-:-:S11]  /*0750*/  MOV R7, R6 ;  /* 0x0000000600077202 */ /* 0x000fd60000000f00 */
[----:B------:R-:W0:Y:S01]  /*0760*/  @!P1 FRND.FLOOR R5, R2 ;  /* 0x0000000200059307 */ /* 0x000e220000205000 */
[----:B------:R-:W-:-:S04]  /*0770*/  @!P1 FSETP.NEU.AND P2, PT, |R9|, 1, PT ;  /* 0x3f8000000900980b */ /* 0x000fc80003f4d200 */
[----:B------:R-:W-:Y:S02]  /*0780*/  @!P1 FSEL R4, R6, -R6, P2 ;  /* 0x8000000606049208 */ /* 0x000fe40001000000 */
[----:B0-----:R-:W-:-:S04]  /*0790*/  @!P1 FSETP.NEU.AND P0, PT, R2, R5, PT ;  /* 0x000000050200920b */ /* 0x001fc80003f0d000 */
[----:B------:R-:W-:-:S09]  /*07a0*/  @!P1 FSEL R7, R4, +QNAN , !P0 ;  /* 0x7fffffff04079808 */ /* 0x000fd20004000000 */
.L_x_2:
[----:B------:R-:W-:Y:S05]  /*07b0*/  BSYNC.RECONVERGENT B0 ;  /* 0x0000000000007941 */ /* 0x000fea0003800200 */
.L_x_1:
[----:B------:R-:W0:Y:S02]  /*07c0*/  LDCU.64 UR6, c[0x0][0x390] ;  /* 0x00007200ff0677ac */ /* 0x000e240008000a00 */
[----:B0-----:R-:W-:-:S04]  /*07d0*/  IADD3 R2, P0, PT, R3, UR6, RZ ;  /* 0x0000000603027c10 */ /* 0x001fc8000ff1e0ff */
[----:B------:R-:W-:-:S05]  /*07e0*/  IADD3.X R3, PT, PT, R0, UR7, RZ, P0, !PT ;  /* 0x0000000700037c10 */ /* 0x000fca00087fe4ff */
[----:B------:R-:W-:Y:S01]  /*07f0*/  STG.E desc[UR4][R2.64], R7 ;  /* 0x0000000702007986 */ /* 0x000fe2000c101904 */
[----:B------:R-:W-:Y:S05]  /*0800*/  EXIT ;  /* 0x000000000000794d */ /* 0x000fea0003800000 */
.L_x_3:
[----:B------:R-:W-:-:S00]  /*0810*/  BRA `(.L_x_3) ;  /* 0xfffffffc00fc7947 */ /* 0x000fc0000383ffff */
[----:B------:R-:W-:-:S00]  /*0820*/  NOP ;  /* 0x0000000000007918 */ /* 0x000fc00000000000 */
        /* <DEDUP_REMOVED lines=13> */
.L_x_4:


//--------------------- .nv.shared.reserved.0     --------------------------
	.section	.nv.shared.reserved.0,"aw",@nobits
	.weak		__nv_reservedSMEM_offset_0_alias
	.size		__nv_reservedSMEM_offset_0_alias, 0, 64
	.other		__nv_reservedSMEM_offset_0_alias,@"STO_CUDA_RESERVED_SHARED STV_DEFAULT"
__nv_reservedSMEM_offset_0_alias:
	.zero		0
	.zero		64


//--------------------- .nv.constant0._Z9tensorPowPfS_S_l --------------------------
	.section	.nv.constant0._Z9tensorPowPfS_S_l,"a",@progbits
	.sectionflags	@""
	.align	4
.nv.constant0._Z9tensorPowPfS_S_l:
	.zero		928


//--------------------- SYMBOLS --------------------------

	.type		.nv.reservedSmem.offset0,@object
	.size		.nv.reservedSmem.offset0,0x4
